	.headerflags	@"EF_CUDA_TEXMODE_UNIFIED EF_CUDA_64BIT_ADDRESS EF_CUDA_ACCELERATORS EF_CUDA_SM90 EF_CUDA_VIRTUAL_SM(EF_CUDA_SM90)"
	.elftype	@"ET_EXEC"


//--------------------- .nv.info                  --------------------------
	.section	.nv.info,"",@"SHT_CUDA_INFO"
	.align	4


	//----- nvinfo : EIATTR_REGCOUNT
	.align		4
        /*0000*/ 	.byte	0x04, 0x2f
        /*0002*/ 	.short	(.L_1 - .L_0)
	.align		4
.L_0:
        /*0004*/ 	.word	index@(triton_poi_fused__to_copy_4)
        /*0008*/ 	.word	0x00000009


	//----- nvinfo : EIATTR_MIN_STACK_SIZE
	.align		4
.L_1:
        /*000c*/ 	.byte	0x04, 0x12
        /*000e*/ 	.short	(.L_3 - .L_2)
	.align		4
.L_2:
        /*0010*/ 	.word	index@(triton_poi_fused__to_copy_4)
        /*0014*/ 	.word	0x00000000


	//----- nvinfo : EIATTR_FRAME_SIZE
	.align		4
.L_3:
        /*0018*/ 	.byte	0x04, 0x11
        /*001a*/ 	.short	(.L_5 - .L_4)
	.align		4
.L_4:
        /*001c*/ 	.word	index@(triton_poi_fused__to_copy_4)
        /*0020*/ 	.word	0x00000000


	//----- nvinfo : EIATTR_MIN_STACK_SIZE
	.align		4
.L_5:
        /*0024*/ 	.byte	0x04, 0x12
        /*0026*/ 	.short	(.L_7 - .L_6)
	.align		4
.L_6:
        /*0028*/ 	.word	index@(triton_poi_fused__to_copy_4)
        /*002c*/ 	.word	0x00000000
.L_7:


//--------------------- .nv.info.triton_poi_fused__to_copy_4 --------------------------
	.section	.nv.info.triton_poi_fused__to_copy_4,"",@"SHT_CUDA_INFO"
	.sectionflags	@""
	.align	4


	//----- nvinfo : EIATTR_CUDA_API_VERSION
	.align		4
        /*0000*/ 	.byte	0x04, 0x37
        /*0002*/ 	.short	(.L_9 - .L_8)
.L_8:
        /*0004*/ 	.word	0x0000007c


	//----- nvinfo : EIATTR_KPARAM_INFO
	.align		4
.L_9:
        /*0008*/ 	.byte	0x04, 0x17
        /*000a*/ 	.short	(.L_11 - .L_10)
.L_10:
        /*000c*/ 	.word	0x00000000
        /*0010*/ 	.short	0x0001
        /*0012*/ 	.short	0x0008
        /*0014*/ 	.byte	0x00, 0xf0, 0x11, 0x00


	//----- nvinfo : EIATTR_KPARAM_INFO
	.align		4
.L_11:
        /*0018*/ 	.byte	0x04, 0x17
        /*001a*/ 	.short	(.L_13 - .L_12)
.L_12:
        /*001c*/ 	.word	0x00000000
        /*0020*/ 	.short	0x0000
        /*0022*/ 	.short	0x0000
        /*0024*/ 	.byte	0x00, 0xf4, 0x21, 0x00


	//----- nvinfo : EIATTR_SPARSE_MMA_MASK
	.align		4
.L_13:
        /*0028*/ 	.byte	0x03, 0x50
        /*002a*/ 	.short	0x0000


	//----- nvinfo : EIATTR_MAXREG_COUNT
	.align		4
        /*002c*/ 	.byte	0x03, 0x1b
        /*002e*/ 	.short	0x00ff


	//----- nvinfo : EIATTR_EXIT_INSTR_OFFSETS
	.align		4
        /*0030*/ 	.byte	0x04, 0x1c
        /*0032*/ 	.short	(.L_15 - .L_14)


	//   ....[0]....
.L_14:
        /*0034*/ 	.word	0x000000e0


	//   ....[1]....
        /*0038*/ 	.word	0x00000110


	//----- nvinfo : EIATTR_REQNTID
	.align		4
.L_15:
        /*003c*/ 	.byte	0x04, 0x10
        /*003e*/ 	.short	(.L_17 - .L_16)
.L_16:
        /*0040*/ 	.word	0x00000020
        /*0044*/ 	.word	0x00000001
        /*0048*/ 	.word	0x00000001


	//----- nvinfo : EIATTR_CBANK_PARAM_SIZE
	.align		4
.L_17:
        /*004c*/ 	.byte	0x03, 0x19
        /*004e*/ 	.short	0x000c


	//----- nvinfo : EIATTR_PARAM_CBANK
	.align		4
        /*0050*/ 	.byte	0x04, 0x0a
        /*0052*/ 	.short	(.L_19 - .L_18)
	.align		4
.L_18:
        /*0054*/ 	.word	index@(.nv.constant0.triton_poi_fused__to_copy_4)
        /*0058*/ 	.short	0x0210
        /*005a*/ 	.short	0x000c


	//----- nvinfo : EIATTR_SW_WAR
	.align		4
.L_19:
        /*005c*/ 	.byte	0x04, 0x36
        /*005e*/ 	.short	(.L_21 - .L_20)
.L_20:
        /*0060*/ 	.word	0x00000008
.L_21:


//--------------------- .nv.callgraph             --------------------------
	.section	.nv.callgraph,"",@"SHT_CUDA_CALLGRAPH"
	.align	4
	.sectionentsize	8
	.align		4
        /*0000*/ 	.word	0x00000000
	.align		4
        /*0004*/ 	.word	0xffffffff
	.align		4
        /*0008*/ 	.word	0x00000000
	.align		4
        /*000c*/ 	.word	0xfffffffe
	.align		4
        /*0010*/ 	.word	0x00000000
	.align		4
        /*0014*/ 	.word	0xfffffffd
	.align		4
        /*0018*/ 	.word	0x00000000
	.align		4
        /*001c*/ 	.word	0xfffffffc


//--------------------- .text.triton_poi_fused__to_copy_4 --------------------------
	.section	.text.triton_poi_fused__to_copy_4,"ax",@progbits
	.align	128
        .global         triton_poi_fused__to_copy_4
        .type           triton_poi_fused__to_copy_4,@function
        .size           triton_poi_fused__to_copy_4,(.L_x_1 - triton_poi_fused__to_copy_4)
        .other          triton_poi_fused__to_copy_4,@"STO_CUDA_ENTRY STV_DEFAULT"
triton_poi_fused__to_copy_4:
.text.triton_poi_fused__to_copy_4:
[----:B------:R-:W0:Y:S02]  /*0000*/  LDC R1, c[0x0][0x28] ;  /* 0x00000a00ff017b82 */ /* 0x000e240000000800 */
[----:B------:R-:W1:Y:S01]  /*0010*/  S2R R6, SR_TID.X ;  /* 0x0000000000067919 */ /* 0x000e620000002100 */
[----:B------:R-:W2:Y:S01]  /*0020*/  LDC.64 R2, c[0x0][0x210] ;  /* 0x00008400ff027b82 */ /* 0x000ea20000000a00 */
[----:B------:R-:W3:Y:S01]  /*0030*/  S2R R5, SR_CTAID.X ;  /* 0x0000000000057919 */ /* 0x000ee20000002500 */
[C---:B-1----:R-:W-:Y:S02]  /*0040*/  LOP3.LUT R0, R6.reuse, 0x7, RZ, 0xc0, !PT ;  /* 0x0000000706007812 */ /* 0x042fe400078ec0ff */
[----:B------:R-:W-:-:S03]  /*0050*/  LOP3.LUT P0, RZ, R6, 0x18, RZ, 0xc0, !PT ;  /* 0x0000001806ff7812 */ /* 0x000fc6000780c0ff */
[----:B---3--:R-:W-:-:S04]  /*0060*/  IMAD R5, R5, 0x8, R0 ;  /* 0x0000000805057824 */ /* 0x008fc800078e0200 */
[C---:B--2---:R-:W-:Y:S01]  /*0070*/  IMAD.WIDE R2, R5.reuse, 0x8, R2 ;  /* 0x0000000805027825 */ /* 0x044fe200078e0202 */
[----:B------:R-:W-:Y:S02]  /*0080*/  I2FP.F32.S32 R0, R5 ;  /* 0x0000000500007245 */ /* 0x000fe40000201400 */
[----:B------:R-:W-:-:S03]  /*0090*/  ISETP.LT.AND P0, PT, R5, 0x8, !P0 ;  /* 0x000000080500780c */ /* 0x000fc60004701270 */
[----:B------:R-:W-:-:S05]  /*00a0*/  FMUL R0, R0, 0.42857143282890319824 ;  /* 0x3edb6db700007820 */ /* 0x000fca0000400000 */
[----:B------:R-:W-:-:S04]  /*00b0*/  FMNMX R0, RZ, R0, !PT ;  /* 0x00000000ff007209 */ /* 0x000fc80007800000 */
[----:B------:R-:W1:Y:S02]  /*00c0*/  F2I.TRUNC.NTZ R4, R0 ;  /* 0x0000000000047305 */ /* 0x000e64000020f100 */
[----:B-1----:R-:W-:Y:S01]  /*00d0*/  SHF.R.S32.HI R5, RZ, 0x1f, R4 ;  /* 0x0000001fff057819 */ /* 0x002fe20000011404 */
[----:B------:R-:W-:Y:S06]  /*00e0*/  @!P0 EXIT ;  /* 0x000000000000894d */ /* 0x000fec0003800000 */
[----:B------:R-:W-:Y:S02]  /*00f0*/  ULDC.64 UR4, c[0x0][0x208] ;  /* 0x0000820000047ab9 */ /* 0x000fe40000000a00 */
[----:B------:R-:W-:Y:S01]  /*0100*/  STG.E.64 desc[UR4][R2.64], R4 ;  /* 0x0000000402007986 */ /* 0x000fe2000c101b04 */
[----:B------:R-:W-:Y:S05]  /*0110*/  EXIT ;  /* 0x000000000000794d */ /* 0x000fea0003800000 */
.L_x_0:
[----:B------:R-:W-:-:S00]  /*0120*/  BRA `(.L_x_0) ;  /* 0xfffffffc00fc7947 */ /* 0x000fc0000383ffff */
[----:B------:R-:W-:-:S00]  /*0130*/  NOP ;  /* 0x0000000000007918 */ /* 0x000fc00000000000 */
        /* <DEDUP_REMOVED lines=12> */
.L_x_1:


//--------------------- .nv.constant0.triton_poi_fused__to_copy_4 --------------------------
	.section	.nv.constant0.triton_poi_fused__to_copy_4,"a",@progbits
	.sectionflags	@""
	.align	4
.nv.constant0.triton_poi_fused__to_copy_4:
	.zero		540
